//
// Generated by NVIDIA NVVM Compiler
//
// Compiler Build ID: CL-36424714
// Cuda compilation tools, release 13.0, V13.0.88
// Based on NVVM 20.0.0
//

.version 9.0
.target sm_100
.address_size 64

	// .globl	_Z12findMinValuePiS_

.visible .entry _Z12findMinValuePiS_(
	.param .u64 .ptr .align 1 _Z12findMinValuePiS__param_0,
	.param .u64 .ptr .align 1 _Z12findMinValuePiS__param_1
)
{
	.reg .pred 	%p<2>;
	.reg .b32 	%r<7>;
	.reg .b64 	%rd<7>;

	ld.param.u64 	%rd1, [_Z12findMinValuePiS__param_0];
	ld.param.u64 	%rd2, [_Z12findMinValuePiS__param_1];
	mov.u32 	%r2, %tid.x;
	mov.u32 	%r3, %ctaid.x;
	mov.u32 	%r4, %ntid.x;
	mad.lo.s32 	%r1, %r3, %r4, %r2;
	setp.gt.s32 	%p1, %r1, 9;
	@%p1 bra 	$L__BB0_2;
	cvta.to.global.u64 	%rd3, %rd1;
	cvta.to.global.u64 	%rd4, %rd2;
	mul.wide.s32 	%rd5, %r1, 4;
	add.s64 	%rd6, %rd3, %rd5;
	ld.global.u32 	%r5, [%rd6];
	atom.global.min.s32 	%r6, [%rd4], %r5;
$L__BB0_2:
	ret;

}
	// .globl	_Z12findMaxValuePiS_
.visible .entry _Z12findMaxValuePiS_(
	.param .u64 .ptr .align 1 _Z12findMaxValuePiS__param_0,
	.param .u64 .ptr .align 1 _Z12findMaxValuePiS__param_1
)
{
	.reg .pred 	%p<2>;
	.reg .b32 	%r<7>;
	.reg .b64 	%rd<7>;

	ld.param.u64 	%rd1, [_Z12findMaxValuePiS__param_0];
	ld.param.u64 	%rd2, [_Z12findMaxValuePiS__param_1];
	mov.u32 	%r2, %tid.x;
	mov.u32 	%r3, %ctaid.x;
	mov.u32 	%r4, %ntid.x;
	mad.lo.s32 	%r1, %r3, %r4, %r2;
	setp.gt.s32 	%p1, %r1, 9;
	@%p1 bra 	$L__BB1_2;
	cvta.to.global.u64 	%rd3, %rd1;
	cvta.to.global.u64 	%rd4, %rd2;
	mul.wide.s32 	%rd5, %r1, 4;
	add.s64 	%rd6, %rd3, %rd5;
	ld.global.u32 	%r5, [%rd6];
	atom.global.max.s32 	%r6, [%rd4], %r5;
$L__BB1_2:
	ret;

}


// ===== COMPILED SASS (sm_100) =====

	.target	sm_100

	.elftype	@"ET_EXEC"


//--------------------- .note.nv.tkinfo           --------------------------
	.section	.note.nv.tkinfo,"",@"SHT_NOTE"
	.sectionflags	@"SHF_NOTE_NV_TKINFO"
	.tkinfo
        /*0018*/ 	.word	0x00000002
        /*0030*/ 	.string	""
        /*0030*/ 	.string	"ptxas"
        /*0030*/ 	.string	"Cuda compilation tools, release 13.0, V13.0.88"
        /*0030*/ 	.string	"Build cuda_13.0.r13.0/compiler.36424714_0"
        /*0030*/ 	.string	"-arch sm_100 -m 64 "



//--------------------- .note.nv.cuinfo           --------------------------
	.section	.note.nv.cuinfo,"",@"SHT_NOTE"
	.sectionflags	@"SHF_NOTE_NV_CUINFO"
        /*0018*/ 	.short	0x0002
        /*001a*/ 	.short	0x0064
        /*001c*/ 	.short	0x0082
	.zero		2


//--------------------- .nv.info                  --------------------------
	.section	.nv.info,"",@"SHT_CUDA_INFO"
	.align	4


	//----- nvinfo : EIATTR_REGCOUNT
	.align		4
        /*0000*/ 	.byte	0x04, 0x2f
        /*0002*/ 	.short	(.L_1 - .L_0)
	.align		4
.L_0:
        /*0004*/ 	.word	index@(_Z12findMinValuePiS_)
        /*0008*/ 	.word	0x0000000a


	//----- nvinfo : EIATTR_FRAME_SIZE
	.align		4
.L_1:
        /*000c*/ 	.byte	0x04, 0x11
        /*000e*/ 	.short	(.L_3 - .L_2)
	.align		4
.L_2:
        /*0010*/ 	.word	index@(_Z12findMinValuePiS_)
        /*0014*/ 	.word	0x00000000


	//----- nvinfo : EIATTR_REGCOUNT
	.align		4
.L_3:
        /*0018*/ 	.byte	0x04, 0x2f
        /*001a*/ 	.short	(.L_5 - .L_4)
	.align		4
.L_4:
        /*001c*/ 	.word	index@(_Z12findMaxValuePiS_)
        /*0020*/ 	.word	0x0000000a


	//----- nvinfo : EIATTR_FRAME_SIZE
	.align		4
.L_5:
        /*0024*/ 	.byte	0x04, 0x11
        /*0026*/ 	.short	(.L_7 - .L_6)
	.align		4
.L_6:
        /*0028*/ 	.word	index@(_Z12findMaxValuePiS_)
        /*002c*/ 	.word	0x00000000


	//----- nvinfo : EIATTR_MIN_STACK_SIZE
	.align		4
.L_7:
        /*0030*/ 	.byte	0x04, 0x12
        /*0032*/ 	.short	(.L_9 - .L_8)
	.align		4
.L_8:
        /*0034*/ 	.word	index@(_Z12findMaxValuePiS_)
        /*0038*/ 	.word	0x00000000


	//----- nvinfo : EIATTR_MIN_STACK_SIZE
	.align		4
.L_9:
        /*003c*/ 	.byte	0x04, 0x12
        /*003e*/ 	.short	(.L_11 - .L_10)
	.align		4
.L_10:
        /*0040*/ 	.word	index@(_Z12findMinValuePiS_)
        /*0044*/ 	.word	0x00000000
.L_11:


//--------------------- .nv.compat                --------------------------
	.section	.nv.compat,"",@"SHT_CUDA_COMPAT_INFO"
	.align	4
        /*0000*/ 	.byte	0x02, 0x09, 0x00, 0x00, 0x02, 0x02, 0x01, 0x00, 0x02, 0x05, 0x05, 0x00, 0x03, 0x07, 0x01, 0x01
        /*0010*/ 	.byte	0x02, 0x03, 0x00, 0x00, 0x02, 0x06, 0x01, 0x00, 0x04, 0x0b, 0x08, 0x00, 0x09, 0x00, 0x00, 0x00
        /*0020*/ 	.byte	0x00, 0x00, 0x00, 0x00


//--------------------- .nv.info._Z12findMaxValuePiS_ --------------------------
	.section	.nv.info._Z12findMaxValuePiS_,"",@"SHT_CUDA_INFO"
	.sectionflags	@""
	.align	4


	//----- nvinfo : EIATTR_CUDA_API_VERSION
	.align		4
        /*0000*/ 	.byte	0x04, 0x37
        /*0002*/ 	.short	(.L_13 - .L_12)
.L_12:
        /*0004*/ 	.word	0x00000082


	//----- nvinfo : EIATTR_KPARAM_INFO
	.align		4
.L_13:
        /*0008*/ 	.byte	0x04, 0x17
        /*000a*/ 	.short	(.L_15 - .L_14)
.L_14:
        /*000c*/ 	.word	0x00000000
        /*0010*/ 	.short	0x0001
        /*0012*/ 	.short	0x0008
        /*0014*/ 	.byte	0x00, 0xf5, 0x21, 0x00


	//----- nvinfo : EIATTR_KPARAM_INFO
	.align		4
.L_15:
        /*0018*/ 	.byte	0x04, 0x17
        /*001a*/ 	.short	(.L_17 - .L_16)
.L_16:
        /*001c*/ 	.word	0x00000000
        /*0020*/ 	.short	0x0000
        /*0022*/ 	.short	0x0000
        /*0024*/ 	.byte	0x00, 0xf5, 0x21, 0x00


	//----- nvinfo : EIATTR_SPARSE_MMA_MASK
	.align		4
.L_17:
        /*0028*/ 	.byte	0x03, 0x50
        /*002a*/ 	.short	0x0000


	//----- nvinfo : EIATTR_MAXREG_COUNT
	.align		4
        /*002c*/ 	.byte	0x03, 0x1b
        /*002e*/ 	.short	0x00ff


	//----- nvinfo : EIATTR_MERCURY_ISA_VERSION
	.align		4
        /*0030*/ 	.byte	0x03, 0x5f
        /*0032*/ 	.short	0x0101


	//----- nvinfo : EIATTR_INT_WARP_WIDE_INSTR_OFFSETS
	.align		4
        /*0034*/ 	.byte	0x04, 0x31
        /*0036*/ 	.short	(.L_19 - .L_18)


	//   ....[0]....
.L_18:
        /*0038*/ 	.word	0x000000c0


	//   ....[1]....
        /*003c*/ 	.word	0x00000100


	//----- nvinfo : EIATTR_VRC_CTA_INIT_COUNT
	.align		4
.L_19:
        /*0040*/ 	.byte	0x02, 0x4a
	.zero		1
	.zero		1


	//----- nvinfo : EIATTR_EXIT_INSTR_OFFSETS
	.align		4
        /*0044*/ 	.byte	0x04, 0x1c
        /*0046*/ 	.short	(.L_21 - .L_20)


	//   ....[0]....
.L_20:
        /*0048*/ 	.word	0x00000060


	//   ....[1]....
        /*004c*/ 	.word	0x00000130


	//----- nvinfo : EIATTR_CBANK_PARAM_SIZE
	.align		4
.L_21:
        /*0050*/ 	.byte	0x03, 0x19
        /*0052*/ 	.short	0x0010


	//----- nvinfo : EIATTR_PARAM_CBANK
	.align		4
        /*0054*/ 	.byte	0x04, 0x0a
        /*0056*/ 	.short	(.L_23 - .L_22)
	.align		4
.L_22:
        /*0058*/ 	.word	index@(.nv.constant0._Z12findMaxValuePiS_)
        /*005c*/ 	.short	0x0380
        /*005e*/ 	.short	0x0010


	//----- nvinfo : EIATTR_SW_WAR
	.align		4
.L_23:
        /*0060*/ 	.byte	0x04, 0x36
        /*0062*/ 	.short	(.L_25 - .L_24)
.L_24:
        /*0064*/ 	.word	0x00000008
.L_25:


//--------------------- .nv.info._Z12findMinValuePiS_ --------------------------
	.section	.nv.info._Z12findMinValuePiS_,"",@"SHT_CUDA_INFO"
	.sectionflags	@""
	.align	4


	//----- nvinfo : EIATTR_CUDA_API_VERSION
	.align		4
        /*0000*/ 	.byte	0x04, 0x37
        /*0002*/ 	.short	(.L_27 - .L_26)
.L_26:
        /*0004*/ 	.word	0x00000082


	//----- nvinfo : EIATTR_KPARAM_INFO
	.align		4
.L_27:
        /*0008*/ 	.byte	0x04, 0x17
        /*000a*/ 	.short	(.L_29 - .L_28)
.L_28:
        /*000c*/ 	.word	0x00000000
        /*0010*/ 	.short	0x0001
        /*0012*/ 	.short	0x0008
        /*0014*/ 	.byte	0x00, 0xf5, 0x21, 0x00


	//----- nvinfo : EIATTR_KPARAM_INFO
	.align		4
.L_29:
        /*0018*/ 	.byte	0x04, 0x17
        /*001a*/ 	.short	(.L_31 - .L_30)
.L_30:
        /*001c*/ 	.word	0x00000000
        /*0020*/ 	.short	0x0000
        /*0022*/ 	.short	0x0000
        /*0024*/ 	.byte	0x00, 0xf5, 0x21, 0x00


	//----- nvinfo : EIATTR_SPARSE_MMA_MASK
	.align		4
.L_31:
        /*0028*/ 	.byte	0x03, 0x50
        /*002a*/ 	.short	0x0000


	//----- nvinfo : EIATTR_MAXREG_COUNT
	.align		4
        /*002c*/ 	.byte	0x03, 0x1b
        /*002e*/ 	.short	0x00ff


	//----- nvinfo : EIATTR_MERCURY_ISA_VERSION
	.align		4
        /*0030*/ 	.byte	0x03, 0x5f
        /*0032*/ 	.short	0x0101


	//----- nvinfo : EIATTR_INT_WARP_WIDE_INSTR_OFFSETS
	.align		4
        /*0034*/ 	.byte	0x04, 0x31
        /*0036*/ 	.short	(.L_33 - .L_32)


	//   ....[0]....
.L_32:
        /*0038*/ 	.word	0x000000c0


	//   ....[1]....
        /*003c*/ 	.word	0x00000100


	//----- nvinfo : EIATTR_VRC_CTA_INIT_COUNT
	.align		4
.L_33:
        /*0040*/ 	.byte	0x02, 0x4a
	.zero		1
	.zero		1


	//----- nvinfo : EIATTR_EXIT_INSTR_OFFSETS
	.align		4
        /*0044*/ 	.byte	0x04, 0x1c
        /*0046*/ 	.short	(.L_35 - .L_34)


	//   ....[0]....
.L_34:
        /*0048*/ 	.word	0x00000060


	//   ....[1]....
        /*004c*/ 	.word	0x00000130


	//----- nvinfo : EIATTR_CBANK_PARAM_SIZE
	.align		4
.L_35:
        /*0050*/ 	.byte	0x03, 0x19
        /*0052*/ 	.short	0x0010


	//----- nvinfo : EIATTR_PARAM_CBANK
	.align		4
        /*0054*/ 	.byte	0x04, 0x0a
        /*0056*/ 	.short	(.L_37 - .L_36)
	.align		4
.L_36:
        /*0058*/ 	.word	index@(.nv.constant0._Z12findMinValuePiS_)
        /*005c*/ 	.short	0x0380
        /*005e*/ 	.short	0x0010


	//----- nvinfo : EIATTR_SW_WAR
	.align		4
.L_37:
        /*0060*/ 	.byte	0x04, 0x36
        /*0062*/ 	.short	(.L_39 - .L_38)
.L_38:
        /*0064*/ 	.word	0x00000008
.L_39:


//--------------------- .nv.callgraph             --------------------------
	.section	.nv.callgraph,"",@"SHT_CUDA_CALLGRAPH"
	.align	4
	.sectionentsize	8
	.align		4
        /*0000*/ 	.word	0x00000000
	.align		4
        /*0004*/ 	.word	0xffffffff
	.align		4
        /*0008*/ 	.word	0x00000000
	.align		4
        /*000c*/ 	.word	0xfffffffe
	.align		4
        /*0010*/ 	.word	0x00000000
	.align		4
        /*0014*/ 	.word	0xfffffffd
	.align		4
        /*0018*/ 	.word	0x00000000
	.align		4
        /*001c*/ 	.word	0xfffffffc


//--------------------- .text._Z12findMaxValuePiS_ --------------------------
	.section	.text._Z12findMaxValuePiS_,"ax",@progbits
	.align	128
        .global         _Z12findMaxValuePiS_
        .type           _Z12findMaxValuePiS_,@function
        .size           _Z12findMaxValuePiS_,(.L_x_2 - _Z12findMaxValuePiS_)
        .other          _Z12findMaxValuePiS_,@"STO_CUDA_ENTRY STV_DEFAULT"
_Z12findMaxValuePiS_:
.text._Z12findMaxValuePiS_:
[----:B------:R-:W-:Y:S01]  /*0000*/  LDC R1, c[0x0][0x37c] ;  /* 0x0000df00ff017b82 */ /* 0x000fe20000000800 */
[----:B------:R-:W0:Y:S07]  /*0010*/  S2R R5, SR_TID.X ;  /* 0x0000000000057919 */ /* 0x000e2e0000002100 */
[----:B------:R-:W0:Y:S08]  /*0020*/  S2UR UR4, SR_CTAID.X ;  /* 0x00000000000479c3 */ /* 0x000e300000002500 */
[----:B------:R-:W0:Y:S02]  /*0030*/  LDC R0, c[0x0][0x360] ;  /* 0x0000d800ff007b82 */ /* 0x000e240000000800 */
[----:B0-----:R-:W-:-:S05]  /*0040*/  IMAD R5, R0, UR4, R5 ;  /* 0x0000000400057c24 */ /* 0x001fca000f8e0205 */
[----:B------:R-:W-:-:S13]  /*0050*/  ISETP.GT.AND P0, PT, R5, 0x9, PT ;  /* 0x000000090500780c */ /* 0x000fda0003f04270 */
[----:B------:R-:W-:Y:S05]  /*0060*/  @P0 EXIT ;  /* 0x000000000000094d */ /* 0x000fea0003800000 */
[----:B------:R-:W0:Y:S01]  /*0070*/  LDC.64 R2, c[0x0][0x380] ;  /* 0x0000e000ff027b82 */ /* 0x000e220000000a00 */
[----:B------:R-:W1:Y:S01]  /*0080*/  LDCU.64 UR6, c[0x0][0x358] ;  /* 0x00006b00ff0677ac */ /* 0x000e620008000a00 */
[----:B0-----:R-:W-:-:S06]  /*0090*/  IMAD.WIDE R2, R5, 0x4, R2 ;  /* 0x0000000405027825 */ /* 0x001fcc00078e0202 */
[----:B-1----:R-:W2:Y:S01]  /*00a0*/  LDG.E R2, desc[UR6][R2.64] ;  /* 0x0000000602027981 */ /* 0x002ea2000c1e1900 */
[----:B------:R-:W0:Y:S01]  /*00b0*/  LDC.64 R4, c[0x0][0x388] ;  /* 0x0000e200ff047b82 */ /* 0x000e220000000a00 */
[----:B------:R-:W-:Y:S01]  /*00c0*/  VOTEU.ANY UR4, UPT, PT ;  /* 0x0000000000047886 */ /* 0x000fe200038e0100 */
[----:B------:R-:W1:Y:S01]  /*00d0*/  S2R R0, SR_LANEID ;  /* 0x0000000000007919 */ /* 0x000e620000000000 */
[----:B------:R-:W-:-:S06]  /*00e0*/  UFLO.U32 UR4, UR4 ;  /* 0x00000004000472bd */ /* 0x000fcc00080e0000 */
[----:B-1----:R-:W-:Y:S02]  /*00f0*/  ISETP.EQ.U32.AND P0, PT, R0, UR4, PT ;  /* 0x0000000400007c0c */ /* 0x002fe4000bf02070 */
[----:B--2---:R-:W-:-:S13]  /*0100*/  CREDUX.MAX.S32 UR5, R2 ;  /* 0x00000000020572cc */ /* 0x004fda0000000200 */
[----:B------:R-:W-:-:S05]  /*0110*/  MOV R7, UR5 ;  /* 0x0000000500077c02 */ /* 0x000fca0008000f00 */
[----:B0-----:R-:W-:Y:S01]  /*0120*/  @P0 REDG.E.MAX.S32.STRONG.GPU desc[UR6][R4.64], R7 ;  /* 0x000000070400098e */ /* 0x001fe2000d12e306 */
[----:B------:R-:W-:Y:S05]  /*0130*/  EXIT ;  /* 0x000000000000794d */ /* 0x000fea0003800000 */
.L_x_0:
[----:B------:R-:W-:-:S00]  /*0140*/  BRA `(.L_x_0) ;  /* 0xfffffffc00fc7947 */ /* 0x000fc0000383ffff */
[----:B------:R-:W-:-:S00]  /*0150*/  NOP ;  /* 0x0000000000007918 */ /* 0x000fc00000000000 */
        /* <DEDUP_REMOVED lines=10> */
.L_x_2:


//--------------------- .text._Z12findMinValuePiS_ --------------------------
	.section	.text._Z12findMinValuePiS_,"ax",@progbits
	.align	128
        .global         _Z12findMinValuePiS_
        .type           _Z12findMinValuePiS_,@function
        .size           _Z12findMinValuePiS_,(.L_x_3 - _Z12findMinValuePiS_)
        .other          _Z12findMinValuePiS_,@"STO_CUDA_ENTRY STV_DEFAULT"
_Z12findMinValuePiS_:
.text._Z12findMinValuePiS_:
        /* <DEDUP_REMOVED lines=16> */
[----:B--2---:R-:W-:-:S13]  /*0100*/  CREDUX.MIN.S32 UR5, R2 ;  /* 0x00000000020572cc */ /* 0x004fda0000008200 */
[----:B------:R-:W-:-:S05]  /*0110*/  MOV R7, UR5 ;  /* 0x0000000500077c02 */ /* 0x000fca0008000f00 */
[----:B0-----:R-:W-:Y:S01]  /*0120*/  @P0 REDG.E.MIN.S32.STRONG.GPU desc[UR6][R4.64], R7 ;  /* 0x000000070400098e */ /* 0x001fe2000c92e306 */
[----:B------:R-:W-:Y:S05]  /*0130*/  EXIT ;  /* 0x000000000000794d */ /* 0x000fea0003800000 */
.L_x_1:
        /* <DEDUP_REMOVED lines=12> */
.L_x_3:


//--------------------- .nv.shared.reserved.0     --------------------------
	.section	.nv.shared.reserved.0,"aw",@nobits
	.weak		__nv_reservedSMEM_offset_0_alias
	.size		__nv_reservedSMEM_offset_0_alias, 0, 64
	.other		__nv_reservedSMEM_offset_0_alias,@"STO_CUDA_RESERVED_SHARED STV_DEFAULT"
__nv_reservedSMEM_offset_0_alias:
	.zero		0
	.zero		64


//--------------------- .nv.constant0._Z12findMaxValuePiS_ --------------------------
	.section	.nv.constant0._Z12findMaxValuePiS_,"a",@progbits
	.sectionflags	@""
	.align	4
.nv.constant0._Z12findMaxValuePiS_:
	.zero		912


//--------------------- .nv.constant0._Z12findMinValuePiS_ --------------------------
	.section	.nv.constant0._Z12findMinValuePiS_,"a",@progbits
	.sectionflags	@""
	.align	4
.nv.constant0._Z12findMinValuePiS_:
	.zero		912


//--------------------- SYMBOLS --------------------------

	.type		.nv.reservedSmem.offset0,@object
	.size		.nv.reservedSmem.offset0,0x4
